	.headerflags	@"EF_CUDA_TEXMODE_UNIFIED EF_CUDA_64BIT_ADDRESS EF_CUDA_SM86 EF_CUDA_VIRTUAL_SM(EF_CUDA_SM86)"
	.elftype	@"ET_EXEC"


//--------------------- .nv.info                  --------------------------
	.section	.nv.info,"",@"SHT_CUDA_INFO"
	.align	4


	//----- nvinfo : EIATTR_REGCOUNT
	.align		4
        /*0000*/ 	.byte	0x04, 0x2f
        /*0002*/ 	.short	(.L_1 - .L_0)
	.align		4
.L_0:
        /*0004*/ 	.word	index@(triton_red_fused__to_copy_mean_pow_9)
        /*0008*/ 	.word	0x00000022


	//----- nvinfo : EIATTR_MIN_STACK_SIZE
	.align		4
.L_1:
        /*000c*/ 	.byte	0x04, 0x12
        /*000e*/ 	.short	(.L_3 - .L_2)
	.align		4
.L_2:
        /*0010*/ 	.word	index@(triton_red_fused__to_copy_mean_pow_9)
        /*0014*/ 	.word	0x00000000


	//----- nvinfo : EIATTR_FRAME_SIZE
	.align		4
.L_3:
        /*0018*/ 	.byte	0x04, 0x11
        /*001a*/ 	.short	(.L_5 - .L_4)
	.align		4
.L_4:
        /*001c*/ 	.word	index@(triton_red_fused__to_copy_mean_pow_9)
        /*0020*/ 	.word	0x00000000


	//----- nvinfo : EIATTR_MIN_STACK_SIZE
	.align		4
.L_5:
        /*0024*/ 	.byte	0x04, 0x12
        /*0026*/ 	.short	(.L_7 - .L_6)
	.align		4
.L_6:
        /*0028*/ 	.word	index@(triton_red_fused__to_copy_mean_pow_9)
        /*002c*/ 	.word	0x00000000
.L_7:


//--------------------- .nv.info.triton_red_fused__to_copy_mean_pow_9 --------------------------
	.section	.nv.info.triton_red_fused__to_copy_mean_pow_9,"",@"SHT_CUDA_INFO"
	.sectionflags	@""
	.align	4


	//----- nvinfo : EIATTR_CUDA_API_VERSION
	.align		4
        /*0000*/ 	.byte	0x04, 0x37
        /*0002*/ 	.short	(.L_9 - .L_8)
.L_8:
        /*0004*/ 	.word	0x0000007c


	//----- nvinfo : EIATTR_SW2861232_WAR
	.align		4
.L_9:
        /*0008*/ 	.byte	0x01, 0x35
	.zero		2


	//----- nvinfo : EIATTR_PARAM_CBANK
	.align		4
        /*000c*/ 	.byte	0x04, 0x0a
        /*000e*/ 	.short	(.L_11 - .L_10)
	.align		4
.L_10:
        /*0010*/ 	.word	index@(.nv.constant0.triton_red_fused__to_copy_mean_pow_9)
        /*0014*/ 	.short	0x0160
        /*0016*/ 	.short	0x0020


	//----- nvinfo : EIATTR_CBANK_PARAM_SIZE
	.align		4
.L_11:
        /*0018*/ 	.byte	0x03, 0x19
        /*001a*/ 	.short	0x0020


	//----- nvinfo : EIATTR_KPARAM_INFO
	.align		4
        /*001c*/ 	.byte	0x04, 0x17
        /*001e*/ 	.short	(.L_13 - .L_12)
.L_12:
        /*0020*/ 	.word	0x00000000
        /*0024*/ 	.short	0x0004
        /*0026*/ 	.short	0x0018
        /*0028*/ 	.byte	0x00, 0xf4, 0x21, 0x00


	//----- nvinfo : EIATTR_KPARAM_INFO
	.align		4
.L_13:
        /*002c*/ 	.byte	0x04, 0x17
        /*002e*/ 	.short	(.L_15 - .L_14)
.L_14:
        /*0030*/ 	.word	0x00000000
        /*0034*/ 	.short	0x0003
        /*0036*/ 	.short	0x0014
        /*0038*/ 	.byte	0x00, 0xf0, 0x11, 0x00


	//----- nvinfo : EIATTR_KPARAM_INFO
	.align		4
.L_15:
        /*003c*/ 	.byte	0x04, 0x17
        /*003e*/ 	.short	(.L_17 - .L_16)
.L_16:
        /*0040*/ 	.word	0x00000000
        /*0044*/ 	.short	0x0002
        /*0046*/ 	.short	0x0010
        /*0048*/ 	.byte	0x00, 0xf0, 0x11, 0x00


	//----- nvinfo : EIATTR_KPARAM_INFO
	.align		4
.L_17:
        /*004c*/ 	.byte	0x04, 0x17
        /*004e*/ 	.short	(.L_19 - .L_18)
.L_18:
        /*0050*/ 	.word	0x00000000
        /*0054*/ 	.short	0x0001
        /*0056*/ 	.short	0x0008
        /*0058*/ 	.byte	0x00, 0xf4, 0x21, 0x00


	//----- nvinfo : EIATTR_KPARAM_INFO
	.align		4
.L_19:
        /*005c*/ 	.byte	0x04, 0x17
        /*005e*/ 	.short	(.L_21 - .L_20)
.L_20:
        /*0060*/ 	.word	0x00000000
        /*0064*/ 	.short	0x0000
        /*0066*/ 	.short	0x0000
        /*0068*/ 	.byte	0x00, 0xf4, 0x21, 0x00


	//----- nvinfo : EIATTR_MAXREG_COUNT
	.align		4
.L_21:
        /*006c*/ 	.byte	0x03, 0x1b
        /*006e*/ 	.short	0x00ff


	//----- nvinfo : EIATTR_COOP_GROUP_MASK_REGIDS
	.align		4
        /*0070*/ 	.byte	0x04, 0x29
        /*0072*/ 	.short	(.L_23 - .L_22)


	//   ....[0]....
.L_22:
        /*0074*/ 	.word	0xffffffff


	//----- nvinfo : EIATTR_COOP_GROUP_INSTR_OFFSETS
	.align		4
.L_23:
        /*0078*/ 	.byte	0x04, 0x28
        /*007a*/ 	.short	(.L_25 - .L_24)


	//   ....[0]....
.L_24:
        /*007c*/ 	.word	0x00000c20


	//----- nvinfo : EIATTR_EXIT_INSTR_OFFSETS
	.align		4
.L_25:
        /*0080*/ 	.byte	0x04, 0x1c
        /*0082*/ 	.short	(.L_27 - .L_26)


	//   ....[0]....
.L_26:
        /*0084*/ 	.word	0x00000c90


	//   ....[1]....
        /*0088*/ 	.word	0x00000cf0


	//----- nvinfo : EIATTR_REQNTID
	.align		4
.L_27:
        /*008c*/ 	.byte	0x04, 0x10
        /*008e*/ 	.short	(.L_29 - .L_28)
.L_28:
        /*0090*/ 	.word	0x00000080
        /*0094*/ 	.word	0x00000001
        /*0098*/ 	.word	0x00000001


	//----- nvinfo : EIATTR_CRS_STACK_SIZE
	.align		4
.L_29:
        /*009c*/ 	.byte	0x04, 0x1e
        /*009e*/ 	.short	(.L_31 - .L_30)
.L_30:
        /*00a0*/ 	.word	0x00000000
.L_31:


//--------------------- .nv.callgraph             --------------------------
	.section	.nv.callgraph,"",@"SHT_CUDA_CALLGRAPH"
	.align	4
	.sectionentsize	8
	.align		4
        /*0000*/ 	.word	0x00000000
	.align		4
        /*0004*/ 	.word	0xffffffff
	.align		4
        /*0008*/ 	.word	0x00000000
	.align		4
        /*000c*/ 	.word	0xfffffffe
	.align		4
        /*0010*/ 	.word	0x00000000
	.align		4
        /*0014*/ 	.word	0xfffffffd
	.align		4
        /*0018*/ 	.word	0x00000000
	.align		4
        /*001c*/ 	.word	0xfffffffc


//--------------------- .nv.rel.action            --------------------------
	.section	.nv.rel.action,"",@"SHT_CUDA_RELOCINFO"
	.align	8
	.sectionentsize	8
        /*0000*/ 	.byte	0x73, 0x00, 0x00, 0x00, 0x00, 0x00, 0x00, 0x00, 0x00, 0x00, 0x00, 0x11, 0x25, 0x00, 0x05, 0x36


//--------------------- .nv.constant0.triton_red_fused__to_copy_mean_pow_9 --------------------------
	.section	.nv.constant0.triton_red_fused__to_copy_mean_pow_9,"a",@progbits
	.sectionflags	@""
	.align	4
.nv.constant0.triton_red_fused__to_copy_mean_pow_9:
	.zero		384


//--------------------- .text.triton_red_fused__to_copy_mean_pow_9 --------------------------
	.section	.text.triton_red_fused__to_copy_mean_pow_9,"ax",@progbits
	.sectionflags	@"SHF_BARRIERS=1"
	.sectioninfo	@"SHI_REGISTERS=34"
	.align	128
        .global         triton_red_fused__to_copy_mean_pow_9
        .type           triton_red_fused__to_copy_mean_pow_9,@function
        .size           triton_red_fused__to_copy_mean_pow_9,(.L_x_4 - triton_red_fused__to_copy_mean_pow_9)
        .other          triton_red_fused__to_copy_mean_pow_9,@"STO_CUDA_ENTRY STV_DEFAULT"
triton_red_fused__to_copy_mean_pow_9:
.text.triton_red_fused__to_copy_mean_pow_9:
[----:B------:R-:W-:Y:S02]  /*0000*/  MOV R1, c[0x0][0x28] ;  /* 0x00000a0000017a02 */ /* 0x000fe40000000f00 */
[----:B------:R-:W0:Y:S01]  /*0010*/  S2R R26, SR_TID.X ;  /* 0x00000000001a7919 */ /* 0x000e220000002100 */
[----:B------:R-:W-:Y:S01]  /*0020*/  ULDC.64 UR4, c[0x0][0x118] ;  /* 0x0000460000047ab9 */ /* 0x000fe20000000a00 */
[----:B------:R-:W-:Y:S02]  /*0030*/  BSSY B0, `(.L_x_0) ;  /* 0x00000be000007945 */ /* 0x000fe40003800000 */
[----:B------:R-:W1:Y:S01]  /*0040*/  S2R R2, SR_CTAID.X ;  /* 0x0000000000027919 */ /* 0x000e620000002500 */
[----:B0-----:R-:W-:Y:S01]  /*0050*/  SHF.R.U32.HI R28, RZ, 0x1, R26 ;  /* 0x00000001ff1c7819 */ /* 0x001fe2000001161a */
[----:B-1----:R-:W-:-:S03]  /*0060*/  IMAD.SHL.U32 R27, R2, 0x40, RZ ;  /* 0x00000040021b7824 */ /* 0x002fc600078e00ff */
[----:B------:R-:W-:-:S04]  /*0070*/  SGXT.U32 R28, R28, 0x6 ;  /* 0x000000061c1c781a */ /* 0x000fc80000000000 */
[----:B------:R-:W-:-:S04]  /*0080*/  LOP3.LUT R3, R28, R27, RZ, 0xfc, !PT ;  /* 0x0000001b1c037212 */ /* 0x000fc800078efcff */
[C---:B------:R-:W-:Y:S01]  /*0090*/  ISETP.GT.AND P0, PT, R3.reuse, 0x17ff, PT ;  /* 0x000017ff0300780c */ /* 0x040fe20003f04270 */
[----:B------:R-:W-:-:S05]  /*00a0*/  IMAD.HI R0, R3, 0x2aaaaaab, RZ ;  /* 0x2aaaaaab03007827 */ /* 0x000fca00078e02ff */
[----:B------:R-:W-:-:S04]  /*00b0*/  SHF.R.S32.HI R3, RZ, 0x1, R0 ;  /* 0x00000001ff037819 */ /* 0x000fc80000011400 */
[----:B------:R-:W-:-:S03]  /*00c0*/  LEA.HI R3, R0, R3, RZ, 0x1 ;  /* 0x0000000300037211 */ /* 0x000fc600078f08ff */
[----:B------:R-:W-:Y:S05]  /*00d0*/  @P0 BRA `(.L_x_1) ;  /* 0x00000b2000000947 */ /* 0x000fea0003800000 */
[----:B------:R-:W-:Y:S01]  /*00e0*/  IMAD R3, R3, 0x900, RZ ;  /* 0x0000090003037824 */ /* 0x000fe200078e02ff */
[----:B------:R-:W-:-:S03]  /*00f0*/  SHF.L.U32 R0, R26, 0x2, RZ ;  /* 0x000000021a007819 */ /* 0x000fc600000006ff */
[----:B------:R-:W-:Y:S01]  /*0100*/  IMAD R3, R2, 0x1800, R3 ;  /* 0x0000180002037824 */ /* 0x000fe200078e0203 */
[----:B------:R-:W-:-:S03]  /*0110*/  LOP3.LUT R0, R0, 0x4, RZ, 0xc0, !PT ;  /* 0x0000000400007812 */ /* 0x000fc600078ec0ff */
[----:B------:R-:W-:-:S04]  /*0120*/  IMAD R3, R28, 0x60, R3 ;  /* 0x000000601c037824 */ /* 0x000fc800078e0203 */
[----:B------:R-:W-:Y:S01]  /*0130*/  IMAD.IADD R20, R0, 0x1, R3 ;  /* 0x0000000100147824 */ /* 0x000fe200078e0203 */
[----:B------:R-:W-:-:S04]  /*0140*/  MOV R0, 0x2 ;  /* 0x0000000200007802 */ /* 0x000fc80000000f00 */
[C---:B------:R-:W-:Y:S02]  /*0150*/  IADD3 R25, R20.reuse, -0x8, RZ ;  /* 0xfffffff814197810 */ /* 0x040fe40007ffe0ff */
[----:B------:R-:W-:Y:S02]  /*0160*/  IADD3 R3, R20, 0x488, RZ ;  /* 0x0000048814037810 */ /* 0x000fe40007ffe0ff */
[----:B------:R-:W-:-:S03]  /*0170*/  IADD3 R25, R25, 0x488, RZ ;  /* 0x0000048819197810 */ /* 0x000fc60007ffe0ff */
[----:B------:R-:W-:-:S04]  /*0180*/  IMAD.WIDE R2, R3, R0, c[0x0][0x160] ;  /* 0x0000580003027625 */ /* 0x000fc800078e0200 */
[----:B------:R-:W-:Y:S01]  /*0190*/  IMAD.WIDE R24, R25, R0, c[0x0][0x160] ;  /* 0x0000580019187625 */ /* 0x000fe200078e0200 */
[C---:B------:R-:W-:Y:S01]  /*01a0*/  IADD3 R5, R20.reuse, 0x8, RZ ;  /* 0x0000000814057810 */ /* 0x040fe20007ffe0ff */
[----:B------:R-:W2:Y:S04]  /*01b0*/  LDG.E.EF.64 R2, [R2.64] ;  /* 0x0000000402027981 */ /* 0x000ea8000c0e1b00 */
[----:B------:R-:W3:Y:S01]  /*01c0*/  LDG.E.EF.64 R24, [R24.64] ;  /* 0x0000000418187981 */ /* 0x000ee2000c0e1b00 */
[----:B------:R-:W-:Y:S02]  /*01d0*/  IADD3 R5, R5, 0x488, RZ ;  /* 0x0000048805057810 */ /* 0x000fe40007ffe0ff */
[----:B------:R-:W-:-:S03]  /*01e0*/  IADD3 R7, R20, 0x10, RZ ;  /* 0x0000001014077810 */ /* 0x000fc60007ffe0ff */
[----:B------:R-:W-:Y:S01]  /*01f0*/  IMAD.WIDE R4, R5, R0, c[0x0][0x160] ;  /* 0x0000580005047625 */ /* 0x000fe200078e0200 */
[----:B------:R-:W-:Y:S02]  /*0200*/  IADD3 R7, R7, 0x488, RZ ;  /* 0x0000048807077810 */ /* 0x000fe40007ffe0ff */
[----:B------:R-:W-:-:S03]  /*0210*/  IADD3 R9, R20, 0x18, RZ ;  /* 0x0000001814097810 */ /* 0x000fc60007ffe0ff */
[----:B------:R-:W4:Y:S01]  /*0220*/  LDG.E.EF.64 R4, [R4.64] ;  /* 0x0000000404047981 */ /* 0x000f22000c0e1b00 */
[----:B------:R-:W-:Y:S01]  /*0230*/  IMAD.WIDE R6, R7, R0, c[0x0][0x160] ;  /* 0x0000580007067625 */ /* 0x000fe200078e0200 */
[----:B------:R-:W-:-:S05]  /*0240*/  IADD3 R9, R9, 0x488, RZ ;  /* 0x0000048809097810 */ /* 0x000fca0007ffe0ff */
[----:B------:R-:W5:Y:S01]  /*0250*/  LDG.E.EF.64 R6, [R6.64] ;  /* 0x0000000406067981 */ /* 0x000f62000c0e1b00 */
[----:B------:R-:W-:Y:S01]  /*0260*/  IMAD.WIDE R8, R9, R0, c[0x0][0x160] ;  /* 0x0000580009087625 */ /* 0x000fe200078e0200 */
[C---:B------:R-:W-:Y:S02]  /*0270*/  IADD3 R11, R20.reuse, 0x20, RZ ;  /* 0x00000020140b7810 */ /* 0x040fe40007ffe0ff */
[----:B------:R-:W-:Y:S02]  /*0280*/  IADD3 R13, R20, 0x28, RZ ;  /* 0x00000028140d7810 */ /* 0x000fe40007ffe0ff */
[----:B------:R-:W-:Y:S01]  /*0290*/  IADD3 R11, R11, 0x488, RZ ;  /* 0x000004880b0b7810 */ /* 0x000fe20007ffe0ff */
[----:B------:R-:W5:Y:S01]  /*02a0*/  LDG.E.EF.64 R8, [R8.64] ;  /* 0x0000000408087981 */ /* 0x000f62000c0e1b00 */
[----:B------:R-:W-:-:S03]  /*02b0*/  IADD3 R13, R13, 0x488, RZ ;  /* 0x000004880d0d7810 */ /* 0x000fc60007ffe0ff */
[----:B------:R-:W-:Y:S01]  /*02c0*/  IMAD.WIDE R10, R11, R0, c[0x0][0x160] ;  /* 0x000058000b0a7625 */ /* 0x000fe200078e0200 */
[----:B------:R-:W-:-:S03]  /*02d0*/  IADD3 R15, R20, 0x30, RZ ;  /* 0x00000030140f7810 */ /* 0x000fc60007ffe0ff */
[----:B------:R-:W-:Y:S01]  /*02e0*/  IMAD.WIDE R12, R13, R0, c[0x0][0x160] ;  /* 0x000058000d0c7625 */ /* 0x000fe200078e0200 */
[----:B------:R-:W-:Y:S01]  /*02f0*/  IADD3 R15, R15, 0x488, RZ ;  /* 0x000004880f0f7810 */ /* 0x000fe20007ffe0ff */
[----:B------:R-:W5:Y:S01]  /*0300*/  LDG.E.EF.64 R10, [R10.64] ;  /* 0x000000040a0a7981 */ /* 0x000f62000c0e1b00 */
[----:B------:R-:W-:-:S03]  /*0310*/  IADD3 R17, R20, 0x38, RZ ;  /* 0x0000003814117810 */ /* 0x000fc60007ffe0ff */
[----:B------:R-:W5:Y:S01]  /*0320*/  LDG.E.EF.64 R12, [R12.64] ;  /* 0x000000040c0c7981 */ /* 0x000f62000c0e1b00 */
[----:B------:R-:W-:Y:S01]  /*0330*/  IMAD.WIDE R14, R15, R0, c[0x0][0x160] ;  /* 0x000058000f0e7625 */ /* 0x000fe200078e0200 */
[----:B------:R-:W-:-:S05]  /*0340*/  IADD3 R17, R17, 0x488, RZ ;  /* 0x0000048811117810 */ /* 0x000fca0007ffe0ff */
[----:B------:R-:W5:Y:S01]  /*0350*/  LDG.E.EF.64 R14, [R14.64] ;  /* 0x000000040e0e7981 */ /* 0x000f62000c0e1b00 */
[----:B------:R-:W-:Y:S01]  /*0360*/  IMAD.WIDE R16, R17, R0, c[0x0][0x160] ;  /* 0x0000580011107625 */ /* 0x000fe200078e0200 */
[----:B------:R-:W-:-:S04]  /*0370*/  IADD3 R19, R20, 0x40, RZ ;  /* 0x0000004014137810 */ /* 0x000fc80007ffe0ff */
[----:B------:R-:W-:Y:S01]  /*0380*/  IADD3 R19, R19, 0x488, RZ ;  /* 0x0000048813137810 */ /* 0x000fe20007ffe0ff */
[----:B------:R-:W5:Y:S01]  /*0390*/  LDG.E.EF.64 R16, [R16.64] ;  /* 0x0000000410107981 */ /* 0x000f62000c0e1b00 */
[----:B------:R-:W-:-:S03]  /*03a0*/  IADD3 R21, R20, 0x48, RZ ;  /* 0x0000004814157810 */ /* 0x000fc60007ffe0ff */
[----:B------:R-:W-:Y:S01]  /*03b0*/  IMAD.WIDE R18, R19, R0, c[0x0][0x160] ;  /* 0x0000580013127625 */ /* 0x000fe200078e0200 */
[----:B------:R-:W-:Y:S02]  /*03c0*/  IADD3 R21, R21, 0x488, RZ ;  /* 0x0000048815157810 */ /* 0x000fe40007ffe0ff */
[----:B------:R-:W-:-:S03]  /*03d0*/  IADD3 R23, R20, 0x50, RZ ;  /* 0x0000005014177810 */ /* 0x000fc60007ffe0ff */
[----:B------:R-:W5:Y:S01]  /*03e0*/  LDG.E.EF.64 R18, [R18.64] ;  /* 0x0000000412127981 */ /* 0x000f62000c0e1b00 */
[----:B------:R-:W-:Y:S01]  /*03f0*/  IADD3 R23, R23, 0x488, RZ ;  /* 0x0000048817177810 */ /* 0x000fe20007ffe0ff */
[----:B------:R-:W-:-:S04]  /*0400*/  IMAD.WIDE R20, R21, R0, c[0x0][0x160] ;  /* 0x0000580015147625 */ /* 0x000fc800078e0200 */
[----:B------:R-:W-:Y:S02]  /*0410*/  IMAD.WIDE R22, R23, R0, c[0x0][0x160] ;  /* 0x0000580017167625 */ /* 0x000fe400078e0200 */
[----:B------:R-:W5:Y:S04]  /*0420*/  LDG.E.EF.64 R20, [R20.64] ;  /* 0x0000000414147981 */ /* 0x000f68000c0e1b00 */
[----:B------:R-:W5:Y:S01]  /*0430*/  LDG.E.EF.64 R22, [R22.64] ;  /* 0x0000000416167981 */ /* 0x000f62000c0e1b00 */
[----:B--2---:R-:W-:Y:S01]  /*0440*/  SHF.L.U32 R30, R2, 0x10, RZ ;  /* 0x00000010021e7819 */ /* 0x004fe200000006ff */
[C---:B---3--:R-:W-:Y:S01]  /*0450*/  IMAD.U32 R0, R24.reuse, 0x10000, RZ ;  /* 0x0001000018007824 */ /* 0x048fe200078e00ff */
[----:B------:R-:W-:-:S03]  /*0460*/  PRMT R24, R24, 0x7632, R24 ;  /* 0x0000763218187816 */ /* 0x000fc60000000018 */
[----:B------:R-:W-:Y:S01]  /*0470*/  FFMA R29, R0, R0, RZ ;  /* 0x00000000001d7223 */ /* 0x000fe200000000ff */
[C---:B------:R-:W-:Y:S01]  /*0480*/  IMAD.U32 R0, R25.reuse, 0x10000, RZ ;  /* 0x0001000019007824 */ /* 0x040fe200078e00ff */
[----:B------:R-:W-:Y:S02]  /*0490*/  PRMT R2, R25, 0x7632, R2 ;  /* 0x0000763219027816 */ /* 0x000fe40000000002 */
[----:B------:R-:W-:Y:S01]  /*04a0*/  FFMA R29, R30, R30, R29 ;  /* 0x0000001e1e1d7223 */ /* 0x000fe2000000001d */
[----:B------:R-:W-:Y:S01]  /*04b0*/  SHF.L.U32 R31, R3, 0x10, RZ ;  /* 0x00000010031f7819 */ /* 0x000fe200000006ff */
[----:B------:R-:W-:Y:S01]  /*04c0*/  FFMA R30, R0, R0, RZ ;  /* 0x00000000001e7223 */ /* 0x000fe200000000ff */
[----:B------:R-:W-:Y:S01]  /*04d0*/  PRMT R3, R2, 0x7632, R3 ;  /* 0x0000763202037816 */ /* 0x000fe20000000003 */
[----:B------:R-:W-:Y:S02]  /*04e0*/  IMAD.U32 R0, R24, 0x10000, RZ ;  /* 0x0001000018007824 */ /* 0x000fe400078e00ff */
[----:B------:R-:W-:Y:S01]  /*04f0*/  FFMA R24, R31, R31, R30 ;  /* 0x0000001f1f187223 */ /* 0x000fe2000000001e */
[C---:B------:R-:W-:Y:S01]  /*0500*/  PRMT R25, R3.reuse, 0x7632, R25 ;  /* 0x0000763203197816 */ /* 0x040fe20000000019 */
[----:B----4-:R-:W-:Y:S01]  /*0510*/  IMAD.U32 R30, R4, 0x10000, RZ ;  /* 0x00010000041e7824 */ /* 0x010fe200078e00ff */
[----:B------:R-:W-:Y:S01]  /*0520*/  FFMA R0, R0, R0, RZ ;  /* 0x0000000000007223 */ /* 0x000fe200000000ff */
[----:B------:R-:W-:Y:S01]  /*0530*/  IMAD.U32 R3, R3, 0x10000, RZ ;  /* 0x0001000003037824 */ /* 0x000fe200078e00ff */
[----:B------:R-:W-:-:S03]  /*0540*/  PRMT R4, R4, 0x7632, R4 ;  /* 0x0000763204047816 */ /* 0x000fc60000000004 */
[----:B------:R-:W-:Y:S02]  /*0550*/  FFMA R0, R3, R3, R0 ;  /* 0x0000000303007223 */ /* 0x000fe40000000000 */
[----:B------:R-:W-:Y:S01]  /*0560*/  IMAD.U32 R3, R4, 0x10000, RZ ;  /* 0x0001000004037824 */ /* 0x000fe200078e00ff */
[----:B-----5:R-:W-:-:S03]  /*0570*/  PRMT R4, R6, 0x7632, R4 ;  /* 0x0000763206047816 */ /* 0x020fc60000000004 */
[----:B------:R-:W-:Y:S02]  /*0580*/  FFMA R0, R3, R3, R0 ;  /* 0x0000000303007223 */ /* 0x000fe40000000000 */
[----:B------:R-:W-:Y:S01]  /*0590*/  IMAD.U32 R3, R4, 0x10000, RZ ;  /* 0x0001000004037824 */ /* 0x000fe200078e00ff */
[----:B------:R-:W-:-:S03]  /*05a0*/  SHF.L.U32 R2, R2, 0x10, RZ ;  /* 0x0000001002027819 */ /* 0x000fc600000006ff */
[----:B------:R-:W-:Y:S01]  /*05b0*/  FFMA R0, R3, R3, R0 ;  /* 0x0000000303007223 */ /* 0x000fe20000000000 */
[----:B------:R-:W-:Y:S01]  /*05c0*/  PRMT R3, R8, 0x7632, R3 ;  /* 0x0000763208037816 */ /* 0x000fe20000000003 */
[----:B------:R-:W-:Y:S01]  /*05d0*/  FFMA R29, R30, R30, R29 ;  /* 0x0000001e1e1d7223 */ /* 0x000fe2000000001d */
[----:B------:R-:W-:Y:S01]  /*05e0*/  IMAD.U32 R6, R6, 0x10000, RZ ;  /* 0x0001000006067824 */ /* 0x000fe200078e00ff */
[----:B------:R-:W-:Y:S02]  /*05f0*/  SHF.L.U32 R31, R5, 0x10, RZ ;  /* 0x00000010051f7819 */ /* 0x000fe400000006ff */
[----:B------:R-:W-:Y:S01]  /*0600*/  IMAD.U32 R3, R3, 0x10000, RZ ;  /* 0x0001000003037824 */ /* 0x000fe200078e00ff */
[----:B------:R-:W-:Y:S01]  /*0610*/  SHF.L.U32 R25, R25, 0x10, RZ ;  /* 0x0000001019197819 */ /* 0x000fe200000006ff */
[----:B------:R-:W-:Y:S01]  /*0620*/  FFMA R2, R2, R2, RZ ;  /* 0x0000000202027223 */ /* 0x000fe200000000ff */
[----:B------:R-:W-:Y:S01]  /*0630*/  PRMT R5, R5, 0x7632, R5 ;  /* 0x0000763205057816 */ /* 0x000fe20000000005 */
[----:B------:R-:W-:Y:S01]  /*0640*/  FFMA R29, R6, R6, R29 ;  /* 0x00000006061d7223 */ /* 0x000fe2000000001d */
[----:B------:R-:W-:Y:S01]  /*0650*/  IMAD.U32 R8, R8, 0x10000, RZ ;  /* 0x0001000008087824 */ /* 0x000fe200078e00ff */
[----:B------:R-:W-:Y:S01]  /*0660*/  FFMA R0, R3, R3, R0 ;  /* 0x0000000303007223 */ /* 0x000fe20000000000 */
[----:B------:R-:W-:Y:S01]  /*0670*/  SHF.L.U32 R5, R5, 0x10, RZ ;  /* 0x0000001005057819 */ /* 0x000fe200000006ff */
[----:B------:R-:W-:Y:S01]  /*0680*/  FFMA R2, R25, R25, R2 ;  /* 0x0000001919027223 */ /* 0x000fe20000000002 */
[----:B------:R-:W-:Y:S01]  /*0690*/  PRMT R3, R10, 0x7632, R3 ;  /* 0x000076320a037816 */ /* 0x000fe20000000003 */
[----:B------:R-:W-:Y:S01]  /*06a0*/  FFMA R29, R8, R8, R29 ;  /* 0x00000008081d7223 */ /* 0x000fe2000000001d */
[----:B------:R-:W-:Y:S01]  /*06b0*/  SHF.L.U32 R25, R7, 0x10, RZ ;  /* 0x0000001007197819 */ /* 0x000fe200000006ff */
[----:B------:R-:W-:Y:S01]  /*06c0*/  IMAD.U32 R10, R10, 0x10000, RZ ;  /* 0x000100000a0a7824 */ /* 0x000fe200078e00ff */
[----:B------:R-:W-:Y:S01]  /*06d0*/  FFMA R24, R31, R31, R24 ;  /* 0x0000001f1f187223 */ /* 0x000fe20000000018 */
[----:B------:R-:W-:Y:S01]  /*06e0*/  SHF.L.U32 R3, R3, 0x10, RZ ;  /* 0x0000001003037819 */ /* 0x000fe200000006ff */
[----:B------:R-:W-:Y:S01]  /*06f0*/  FFMA R2, R5, R5, R2 ;  /* 0x0000000505027223 */ /* 0x000fe20000000002 */
[----:B------:R-:W-:Y:S01]  /*0700*/  SHF.L.U32 R4, R12, 0x10, RZ ;  /* 0x000000100c047819 */ /* 0x000fe200000006ff */
[----:B------:R-:W-:Y:S01]  /*0710*/  FFMA R29, R10, R10, R29 ;  /* 0x0000000a0a1d7223 */ /* 0x000fe2000000001d */
[----:B------:R-:W-:Y:S01]  /*0720*/  PRMT R12, R12, 0x7632, R12 ;  /* 0x000076320c0c7816 */ /* 0x000fe2000000000c */
[----:B------:R-:W-:Y:S01]  /*0730*/  FFMA R24, R25, R25, R24 ;  /* 0x0000001919187223 */ /* 0x000fe20000000018 */
[----:B------:R-:W-:Y:S01]  /*0740*/  SHF.L.U32 R5, R9, 0x10, RZ ;  /* 0x0000001009057819 */ /* 0x000fe200000006ff */
[----:B------:R-:W-:Y:S01]  /*0750*/  FFMA R0, R3, R3, R0 ;  /* 0x0000000303007223 */ /* 0x000fe20000000000 */
[----:B------:R-:W-:Y:S01]  /*0760*/  FFMA R29, R4, R4, R29 ;  /* 0x00000004041d7223 */ /* 0x000fe2000000001d */
[----:B------:R-:W-:Y:S01]  /*0770*/  IMAD.U32 R3, R12, 0x10000, RZ ;  /* 0x000100000c037824 */ /* 0x000fe200078e00ff */
[----:B------:R-:W-:Y:S01]  /*0780*/  PRMT R4, R14, 0x7632, R4 ;  /* 0x000076320e047816 */ /* 0x000fe20000000004 */
[----:B------:R-:W-:Y:S01]  /*0790*/  FFMA R24, R5, R5, R24 ;  /* 0x0000000505187223 */ /* 0x000fe20000000018 */
[----:B------:R-:W-:Y:S01]  /*07a0*/  SHF.L.U32 R5, R11, 0x10, RZ ;  /* 0x000000100b057819 */ /* 0x000fe200000006ff */
[----:B------:R-:W-:Y:S01]  /*07b0*/  FFMA R0, R3, R3, R0 ;  /* 0x0000000303007223 */ /* 0x000fe20000000000 */
[----:B------:R-:W-:-:S02]  /*07c0*/  PRMT R7, R7, 0x7632, R7 ;  /* 0x0000763207077816 */ /* 0x000fc40000000007 */
[----:B------:R-:W-:Y:S01]  /*07d0*/  SHF.L.U32 R3, R4, 0x10, RZ ;  /* 0x0000001004037819 */ /* 0x000fe200000006ff */
[----:B------:R-:W-:Y:S01]  /*07e0*/  FFMA R24, R5, R5, R24 ;  /* 0x0000000505187223 */ /* 0x000fe20000000018 */
[----:B------:R-:W-:Y:S02]  /*07f0*/  SHF.L.U32 R7, R7, 0x10, RZ ;  /* 0x0000001007077819 */ /* 0x000fe400000006ff */
[----:B------:R-:W-:Y:S02]  /*0800*/  PRMT R9, R9, 0x7632, R9 ;  /* 0x0000763209097816 */ /* 0x000fe40000000009 */
[----:B------:R-:W-:Y:S01]  /*0810*/  SHF.L.U32 R5, R13, 0x10, RZ ;  /* 0x000000100d057819 */ /* 0x000fe200000006ff */
[----:B------:R-:W-:Y:S01]  /*0820*/  FFMA R0, R3, R3, R0 ;  /* 0x0000000303007223 */ /* 0x000fe20000000000 */
[----:B------:R-:W-:Y:S01]  /*0830*/  SHF.L.U32 R9, R9, 0x10, RZ ;  /* 0x0000001009097819 */ /* 0x000fe200000006ff */
[----:B------:R-:W-:Y:S01]  /*0840*/  FFMA R2, R7, R7, R2 ;  /* 0x0000000707027223 */ /* 0x000fe20000000002 */
[----:B------:R-:W-:-:S02]  /*0850*/  PRMT R11, R11, 0x7632, R11 ;  /* 0x000076320b0b7816 */ /* 0x000fc4000000000b */
[----:B------:R-:W-:Y:S01]  /*0860*/  PRMT R3, R16, 0x7632, R3 ;  /* 0x0000763210037816 */ /* 0x000fe20000000003 */
[----:B------:R-:W-:Y:S01]  /*0870*/  FFMA R24, R5, R5, R24 ;  /* 0x0000000505187223 */ /* 0x000fe20000000018 */
[----:B------:R-:W-:Y:S01]  /*0880*/  SHF.L.U32 R14, R14, 0x10, RZ ;  /* 0x000000100e0e7819 */ /* 0x000fe200000006ff */
[----:B------:R-:W-:Y:S01]  /*0890*/  IMAD.U32 R5, R15, 0x10000, RZ ;  /* 0x000100000f057824 */ /* 0x000fe200078e00ff */
[----:B------:R-:W-:Y:S01]  /*08a0*/  PRMT R13, R13, 0x7632, R13 ;  /* 0x000076320d0d7816 */ /* 0x000fe2000000000d */
[----:B------:R-:W-:Y:S01]  /*08b0*/  FFMA R2, R9, R9, R2 ;  /* 0x0000000909027223 */ /* 0x000fe20000000002 */
[----:B------:R-:W-:Y:S01]  /*08c0*/  PRMT R4, R17, 0x7632, R4 ;  /* 0x0000763211047816 */ /* 0x000fe20000000004 */
[----:B------:R-:W-:Y:S01]  /*08d0*/  IMAD.U32 R11, R11, 0x10000, RZ ;  /* 0x000100000b0b7824 */ /* 0x000fe200078e00ff */
[----:B------:R-:W-:Y:S01]  /*08e0*/  SHF.L.U32 R3, R3, 0x10, RZ ;  /* 0x0000001003037819 */ /* 0x000fe200000006ff */
[----:B------:R-:W-:Y:S01]  /*08f0*/  FFMA R24, R5, R5, R24 ;  /* 0x0000000505187223 */ /* 0x000fe20000000018 */
[----:B------:R-:W-:Y:S01]  /*0900*/  SHF.L.U32 R17, R17, 0x10, RZ ;  /* 0x0000001011117819 */ /* 0x000fe200000006ff */
[----:B------:R-:W-:Y:S01]  /*0910*/  FFMA R29, R14, R14, R29 ;  /* 0x0000000e0e1d7223 */ /* 0x000fe2000000001d */
[----:B------:R-:W-:Y:S01]  /*0920*/  SHF.L.U32 R13, R13, 0x10, RZ ;  /* 0x000000100d0d7819 */ /* 0x000fe200000006ff */
[----:B------:R-:W-:Y:S01]  /*0930*/  IMAD.U32 R16, R16, 0x10000, RZ ;  /* 0x0001000010107824 */ /* 0x000fe200078e00ff */
[----:B------:R-:W-:Y:S01]  /*0940*/  PRMT R15, R15, 0x7632, R15 ;  /* 0x000076320f0f7816 */ /* 0x000fe2000000000f */
[----:B------:R-:W-:Y:S01]  /*0950*/  FFMA R2, R11, R11, R2 ;  /* 0x0000000b0b027223 */ /* 0x000fe20000000002 */
        /* <DEDUP_REMOVED lines=10> */
[----:B------:R-:W-:Y:S01]  /*0a00*/  PRMT R19, R19, 0x7632, R19 ;  /* 0x0000763213137816 */ /* 0x000fe20000000013 */
[----:B------:R-:W-:Y:S01]  /*0a10*/  FFMA R29, R4, R4, R29 ;  /* 0x00000004041d7223 */ /* 0x000fe2000000001d */
[----:B------:R-:W-:Y:S01]  /*0a20*/  IMAD.U32 R3, R18, 0x10000, RZ ;  /* 0x0001000012037824 */ /* 0x000fe200078e00ff */
[----:B------:R-:W-:Y:S01]  /*0a30*/  FFMA R2, R15, R15, R2 ;  /* 0x0000000f0f027223 */ /* 0x000fe20000000002 */
[----:B------:R-:W-:-:S02]  /*0a40*/  PRMT R4, R20, 0x7632, R4 ;  /* 0x0000763214047816 */ /* 0x000fc40000000004 */
[----:B------:R-:W-:Y:S01]  /*0a50*/  SHF.L.U32 R19, R19, 0x10, RZ ;  /* 0x0000001013137819 */ /* 0x000fe200000006ff */
[----:B------:R-:W-:Y:S01]  /*0a60*/  FFMA R3, R3, R3, R0 ;  /* 0x0000000303037223 */ /* 0x000fe20000000000 */
[----:B------:R-:W-:Y:S01]  /*0a70*/  FFMA R2, R5, R5, R2 ;  /* 0x0000000505027223 */ /* 0x000fe20000000002 */
[----:B------:R-:W-:Y:S02]  /*0a80*/  SHF.L.U32 R20, R20, 0x10, RZ ;  /* 0x0000001014147819 */ /* 0x000fe400000006ff */
[----:B------:R-:W-:Y:S02]  /*0a90*/  SHF.L.U32 R4, R4, 0x10, RZ ;  /* 0x0000001004047819 */ /* 0x000fe400000006ff */
[----:B------:R-:W-:Y:S01]  /*0aa0*/  PRMT R0, R22, 0x7632, R0 ;  /* 0x0000763216007816 */ /* 0x000fe20000000000 */
[----:B------:R-:W-:Y:S01]  /*0ab0*/  IMAD.U32 R5, R21, 0x10000, RZ ;  /* 0x0001000015057824 */ /* 0x000fe200078e00ff */
[----:B------:R-:W-:Y:S01]  /*0ac0*/  FFMA R19, R19, R19, R2 ;  /* 0x0000001313137223 */ /* 0x000fe20000000002 */
[----:B------:R-:W-:Y:S01]  /*0ad0*/  PRMT R21, R21, 0x7632, R21 ;  /* 0x0000763215157816 */ /* 0x000fe20000000015 */
[----:B------:R-:W-:Y:S01]  /*0ae0*/  FFMA R29, R20, R20, R29 ;  /* 0x00000014141d7223 */ /* 0x000fe2000000001d */
[----:B------:R-:W-:Y:S01]  /*0af0*/  SHF.L.U32 R22, R22, 0x10, RZ ;  /* 0x0000001016167819 */ /* 0x000fe200000006ff */
[----:B------:R-:W-:Y:S01]  /*0b00*/  FFMA R3, R4, R4, R3 ;  /* 0x0000000404037223 */ /* 0x000fe20000000003 */
[----:B------:R-:W-:Y:S01]  /*0b10*/  IMAD.U32 R2, R0, 0x10000, RZ ;  /* 0x0001000000027824 */ /* 0x000fe200078e00ff */
[----:B------:R-:W-:Y:S01]  /*0b20*/  PRMT R0, R23, 0x7632, R0 ;  /* 0x0000763217007816 */ /* 0x000fe20000000000 */
[----:B------:R-:W-:Y:S01]  /*0b30*/  FFMA R24, R5, R5, R24 ;  /* 0x0000000505187223 */ /* 0x000fe20000000018 */
[----:B------:R-:W-:Y:S01]  /*0b40*/  SHF.L.U32 R4, R21, 0x10, RZ ;  /* 0x0000001015047819 */ /* 0x000fe200000006ff */
[----:B------:R-:W-:Y:S01]  /*0b50*/  FFMA R22, R22, R22, R29 ;  /* 0x0000001616167223 */ /* 0x000fe2000000001d */
[----:B------:R-:W-:Y:S01]  /*0b60*/  SHF.L.U32 R23, R23, 0x10, RZ ;  /* 0x0000001017177819 */ /* 0x000fe200000006ff */
[----:B------:R-:W-:Y:S01]  /*0b70*/  FFMA R3, R2, R2, R3 ;  /* 0x0000000202037223 */ /* 0x000fe20000000003 */
[----:B------:R-:W-:Y:S01]  /*0b80*/  IMAD.U32 R0, R0, 0x10000, RZ ;  /* 0x0001000000007824 */ /* 0x000fe200078e00ff */
[----:B------:R-:W-:-:S02]  /*0b90*/  FFMA R19, R4, R4, R19 ;  /* 0x0000000404137223 */ /* 0x000fc40000000013 */
[----:B------:R-:W-:Y:S01]  /*0ba0*/  FFMA R23, R23, R23, R24 ;  /* 0x0000001717177223 */ /* 0x000fe20000000018 */
[----:B------:R-:W-:Y:S01]  /*0bb0*/  FADD R22, R22, R3 ;  /* 0x0000000316167221 */ /* 0x000fe20000000000 */
[----:B------:R-:W-:-:S03]  /*0bc0*/  FFMA R0, R0, R0, R19 ;  /* 0x0000000000007223 */ /* 0x000fc60000000013 */
[----:B------:R-:W-:-:S04]  /*0bd0*/  FADD R23, R23, R22 ;  /* 0x0000001617177221 */ /* 0x000fc80000000000 */
[----:B------:R-:W-:Y:S01]  /*0be0*/  FADD R0, R0, R23 ;  /* 0x0000001700007221 */ /* 0x000fe20000000000 */
[----:B------:R-:W-:Y:S05]  /*0bf0*/  BRA `(.L_x_2) ;  /* 0x0000001000007947 */ /* 0x000fea0003800000 */
.L_x_1:
[----:B------:R-:W-:Y:S02]  /*0c00*/  MOV R0, RZ ;  /* 0x000000ff00007202 */ /* 0x000fe40000000f00 */
.L_x_2:
[----:B------:R-:W-:Y:S05]  /*0c10*/  BSYNC B0 ;  /* 0x0000000000007941 */ /* 0x000fea0003800000 */
.L_x_0:
[----:B------:R-:W0:Y:S01]  /*0c20*/  SHFL.BFLY PT, R3, R0, 0x1, 0x1f ;  /* 0x0c201f0000037f89 */ /* 0x000e2200000e0000 */
[----:B------:R-:W-:Y:S02]  /*0c30*/  LOP3.LUT R2, R27, 0x3f, R26, 0xf8, !PT ;  /* 0x0000003f1b027812 */ /* 0x000fe400078ef81a */
[----:B------:R-:W-:-:S04]  /*0c40*/  LOP3.LUT P0, RZ, R26, 0x40, RZ, 0xc0, !PT ;  /* 0x000000401aff7812 */ /* 0x000fc8000780c0ff */
[----:B------:R-:W-:Y:S01]  /*0c50*/  ISETP.LT.AND P0, PT, R2, 0x1800, !P0 ;  /* 0x000018000200780c */ /* 0x000fe20004701270 */
[----:B0-----:R-:W-:-:S05]  /*0c60*/  FADD R3, R3, R0 ;  /* 0x0000000003037221 */ /* 0x001fca0000000000 */
[----:B------:R0:W-:Y:S04]  /*0c70*/  STS [R28.X4], R3 ;  /* 0x000000031c007388 */ /* 0x0001e80000004800 */
[----:B------:R-:W-:Y:S06]  /*0c80*/  BAR.SYNC.DEFER_BLOCKING 0x0 ;  /* 0x0000000000007b1d */ /* 0x000fec0000010000 */
[----:B------:R-:W-:Y:S05]  /*0c90*/  @!P0 EXIT ;  /* 0x000000000000894d */ /* 0x000fea0003800000 */
[----:B0-----:R-:W-:Y:S02]  /*0ca0*/  LOP3.LUT R26, R26, 0x3f, RZ, 0xc0, !PT ;  /* 0x0000003f1a1a7812 */ /* 0x001fe400078ec0ff */
[----:B------:R-:W-:-:S03]  /*0cb0*/  MOV R3, 0x4 ;  /* 0x0000000400037802 */ /* 0x000fc60000000f00 */
[----:B------:R-:W0:Y:S02]  /*0cc0*/  LDS R5, [R26.X4] ;  /* 0x000000001a057984 */ /* 0x000e240000004800 */
[----:B------:R-:W-:-:S05]  /*0cd0*/  IMAD.WIDE R2, R2, R3, c[0x0][0x168] ;  /* 0x00005a0002027625 */ /* 0x000fca00078e0203 */
[----:B0-----:R-:W-:Y:S01]  /*0ce0*/  STG.E [R2.64], R5 ;  /* 0x0000000502007986 */ /* 0x001fe2000c101904 */
[----:B------:R-:W-:Y:S05]  /*0cf0*/  EXIT ;  /* 0x000000000000794d */ /* 0x000fea0003800000 */
.L_x_3:
[----:B------:R-:W-:-:S00]  /*0d00*/  BRA `(.L_x_3) ;  /* 0xfffffff000007947 */ /* 0x000fc0000383ffff */
[----:B------:R-:W-:-:S00]  /*0d10*/  NOP ;  /* 0x0000000000007918 */ /* 0x000fc00000000000 */
        /* <DEDUP_REMOVED lines=14> */
.L_x_4:


//--------------------- .nv.shared.triton_red_fused__to_copy_mean_pow_9 --------------------------
	.section	.nv.shared.triton_red_fused__to_copy_mean_pow_9,"aw",@nobits
	.sectionflags	@""
	.align	16
